//
// Generated by NVIDIA NVVM Compiler
//
// Compiler Build ID: CL-36424714
// Cuda compilation tools, release 13.0, V13.0.88
// Based on NVVM 20.0.0
//

.version 9.0
.target sm_100
.address_size 64

	// .globl	_Z15cuda_matrix_addPiS_S_ii

.visible .entry _Z15cuda_matrix_addPiS_S_ii(
	.param .u64 .ptr .align 1 _Z15cuda_matrix_addPiS_S_ii_param_0,
	.param .u64 .ptr .align 1 _Z15cuda_matrix_addPiS_S_ii_param_1,
	.param .u64 .ptr .align 1 _Z15cuda_matrix_addPiS_S_ii_param_2,
	.param .u32 _Z15cuda_matrix_addPiS_S_ii_param_3,
	.param .u32 _Z15cuda_matrix_addPiS_S_ii_param_4
)
{
	.reg .pred 	%p<4>;
	.reg .b32 	%r<14>;
	.reg .b64 	%rd<15>;

	ld.param.u64 	%rd1, [_Z15cuda_matrix_addPiS_S_ii_param_0];
	ld.param.u64 	%rd2, [_Z15cuda_matrix_addPiS_S_ii_param_1];
	ld.param.u64 	%rd3, [_Z15cuda_matrix_addPiS_S_ii_param_2];
	ld.param.u32 	%r4, [_Z15cuda_matrix_addPiS_S_ii_param_3];
	ld.param.u32 	%r3, [_Z15cuda_matrix_addPiS_S_ii_param_4];
	mov.u32 	%r5, %ctaid.y;
	mov.u32 	%r6, %ntid.y;
	mov.u32 	%r7, %tid.y;
	mad.lo.s32 	%r1, %r5, %r6, %r7;
	mov.u32 	%r8, %ctaid.x;
	mov.u32 	%r9, %ntid.x;
	mov.u32 	%r10, %tid.x;
	mad.lo.s32 	%r2, %r8, %r9, %r10;
	setp.ge.s32 	%p1, %r1, %r4;
	setp.ge.s32 	%p2, %r2, %r3;
	or.pred  	%p3, %p1, %p2;
	@%p3 bra 	$L__BB0_2;
	cvta.to.global.u64 	%rd4, %rd2;
	cvta.to.global.u64 	%rd5, %rd3;
	cvta.to.global.u64 	%rd6, %rd1;
	cvt.u64.u32 	%rd7, %r1;
	cvt.s64.s32 	%rd8, %r3;
	cvt.s64.s32 	%rd9, %r2;
	mad.lo.s64 	%rd10, %rd8, %rd7, %rd9;
	shl.b64 	%rd11, %rd10, 2;
	add.s64 	%rd12, %rd4, %rd11;
	ld.global.u32 	%r11, [%rd12];
	add.s64 	%rd13, %rd5, %rd11;
	ld.global.u32 	%r12, [%rd13];
	add.s32 	%r13, %r12, %r11;
	add.s64 	%rd14, %rd6, %rd11;
	st.global.u32 	[%rd14], %r13;
$L__BB0_2:
	ret;

}


// ===== COMPILED SASS (sm_100) =====

	.target	sm_100

	.elftype	@"ET_EXEC"


//--------------------- .note.nv.tkinfo           --------------------------
	.section	.note.nv.tkinfo,"",@"SHT_NOTE"
	.sectionflags	@"SHF_NOTE_NV_TKINFO"
	.tkinfo
        /*0018*/ 	.word	0x00000002
        /*0030*/ 	.string	""
        /*0030*/ 	.string	"ptxas"
        /*0030*/ 	.string	"Cuda compilation tools, release 13.0, V13.0.88"
        /*0030*/ 	.string	"Build cuda_13.0.r13.0/compiler.36424714_0"
        /*0030*/ 	.string	"-arch sm_100 -m 64 "



//--------------------- .note.nv.cuinfo           --------------------------
	.section	.note.nv.cuinfo,"",@"SHT_NOTE"
	.sectionflags	@"SHF_NOTE_NV_CUINFO"
        /*0018*/ 	.short	0x0002
        /*001a*/ 	.short	0x0064
        /*001c*/ 	.short	0x0082
	.zero		2


//--------------------- .nv.info                  --------------------------
	.section	.nv.info,"",@"SHT_CUDA_INFO"
	.align	4


	//----- nvinfo : EIATTR_REGCOUNT
	.align		4
        /*0000*/ 	.byte	0x04, 0x2f
        /*0002*/ 	.short	(.L_1 - .L_0)
	.align		4
.L_0:
        /*0004*/ 	.word	index@(_Z15cuda_matrix_addPiS_S_ii)
        /*0008*/ 	.word	0x0000000c


	//----- nvinfo : EIATTR_FRAME_SIZE
	.align		4
.L_1:
        /*000c*/ 	.byte	0x04, 0x11
        /*000e*/ 	.short	(.L_3 - .L_2)
	.align		4
.L_2:
        /*0010*/ 	.word	index@(_Z15cuda_matrix_addPiS_S_ii)
        /*0014*/ 	.word	0x00000000


	//----- nvinfo : EIATTR_MIN_STACK_SIZE
	.align		4
.L_3:
        /*0018*/ 	.byte	0x04, 0x12
        /*001a*/ 	.short	(.L_5 - .L_4)
	.align		4
.L_4:
        /*001c*/ 	.word	index@(_Z15cuda_matrix_addPiS_S_ii)
        /*0020*/ 	.word	0x00000000
.L_5:


//--------------------- .nv.compat                --------------------------
	.section	.nv.compat,"",@"SHT_CUDA_COMPAT_INFO"
	.align	4
        /*0000*/ 	.byte	0x02, 0x09, 0x00, 0x00, 0x02, 0x02, 0x01, 0x00, 0x02, 0x05, 0x05, 0x00, 0x03, 0x07, 0x01, 0x01
        /*0010*/ 	.byte	0x02, 0x03, 0x00, 0x00, 0x02, 0x06, 0x01, 0x00, 0x04, 0x0b, 0x08, 0x00, 0x09, 0x00, 0x00, 0x00
        /*0020*/ 	.byte	0x00, 0x00, 0x00, 0x00


//--------------------- .nv.info._Z15cuda_matrix_addPiS_S_ii --------------------------
	.section	.nv.info._Z15cuda_matrix_addPiS_S_ii,"",@"SHT_CUDA_INFO"
	.sectionflags	@""
	.align	4


	//----- nvinfo : EIATTR_CUDA_API_VERSION
	.align		4
        /*0000*/ 	.byte	0x04, 0x37
        /*0002*/ 	.short	(.L_7 - .L_6)
.L_6:
        /*0004*/ 	.word	0x00000082


	//----- nvinfo : EIATTR_KPARAM_INFO
	.align		4
.L_7:
        /*0008*/ 	.byte	0x04, 0x17
        /*000a*/ 	.short	(.L_9 - .L_8)
.L_8:
        /*000c*/ 	.word	0x00000000
        /*0010*/ 	.short	0x0004
        /*0012*/ 	.short	0x001c
        /*0014*/ 	.byte	0x00, 0xf0, 0x11, 0x00


	//----- nvinfo : EIATTR_KPARAM_INFO
	.align		4
.L_9:
        /*0018*/ 	.byte	0x04, 0x17
        /*001a*/ 	.short	(.L_11 - .L_10)
.L_10:
        /*001c*/ 	.word	0x00000000
        /*0020*/ 	.short	0x0003
        /*0022*/ 	.short	0x0018
        /*0024*/ 	.byte	0x00, 0xf0, 0x11, 0x00


	//----- nvinfo : EIATTR_KPARAM_INFO
	.align		4
.L_11:
        /*0028*/ 	.byte	0x04, 0x17
        /*002a*/ 	.short	(.L_13 - .L_12)
.L_12:
        /*002c*/ 	.word	0x00000000
        /*0030*/ 	.short	0x0002
        /*0032*/ 	.short	0x0010
        /*0034*/ 	.byte	0x00, 0xf5, 0x21, 0x00


	//----- nvinfo : EIATTR_KPARAM_INFO
	.align		4
.L_13:
        /*0038*/ 	.byte	0x04, 0x17
        /*003a*/ 	.short	(.L_15 - .L_14)
.L_14:
        /*003c*/ 	.word	0x00000000
        /*0040*/ 	.short	0x0001
        /*0042*/ 	.short	0x0008
        /*0044*/ 	.byte	0x00, 0xf5, 0x21, 0x00


	//----- nvinfo : EIATTR_KPARAM_INFO
	.align		4
.L_15:
        /*0048*/ 	.byte	0x04, 0x17
        /*004a*/ 	.short	(.L_17 - .L_16)
.L_16:
        /*004c*/ 	.word	0x00000000
        /*0050*/ 	.short	0x0000
        /*0052*/ 	.short	0x0000
        /*0054*/ 	.byte	0x00, 0xf5, 0x21, 0x00


	//----- nvinfo : EIATTR_SPARSE_MMA_MASK
	.align		4
.L_17:
        /*0058*/ 	.byte	0x03, 0x50
        /*005a*/ 	.short	0x0000


	//----- nvinfo : EIATTR_MAXREG_COUNT
	.align		4
        /*005c*/ 	.byte	0x03, 0x1b
        /*005e*/ 	.short	0x00ff


	//----- nvinfo : EIATTR_MERCURY_ISA_VERSION
	.align		4
        /*0060*/ 	.byte	0x03, 0x5f
        /*0062*/ 	.short	0x0101


	//----- nvinfo : EIATTR_VRC_CTA_INIT_COUNT
	.align		4
        /*0064*/ 	.byte	0x02, 0x4a
	.zero		1
	.zero		1


	//----- nvinfo : EIATTR_EXIT_INSTR_OFFSETS
	.align		4
        /*0068*/ 	.byte	0x04, 0x1c
        /*006a*/ 	.short	(.L_19 - .L_18)


	//   ....[0]....
.L_18:
        /*006c*/ 	.word	0x000000c0


	//   ....[1]....
        /*0070*/ 	.word	0x00000210


	//----- nvinfo : EIATTR_CBANK_PARAM_SIZE
	.align		4
.L_19:
        /*0074*/ 	.byte	0x03, 0x19
        /*0076*/ 	.short	0x0020


	//----- nvinfo : EIATTR_PARAM_CBANK
	.align		4
        /*0078*/ 	.byte	0x04, 0x0a
        /*007a*/ 	.short	(.L_21 - .L_20)
	.align		4
.L_20:
        /*007c*/ 	.word	index@(.nv.constant0._Z15cuda_matrix_addPiS_S_ii)
        /*0080*/ 	.short	0x0380
        /*0082*/ 	.short	0x0020


	//----- nvinfo : EIATTR_SW_WAR
	.align		4
.L_21:
        /*0084*/ 	.byte	0x04, 0x36
        /*0086*/ 	.short	(.L_23 - .L_22)
.L_22:
        /*0088*/ 	.word	0x00000008
.L_23:


//--------------------- .nv.callgraph             --------------------------
	.section	.nv.callgraph,"",@"SHT_CUDA_CALLGRAPH"
	.align	4
	.sectionentsize	8
	.align		4
        /*0000*/ 	.word	0x00000000
	.align		4
        /*0004*/ 	.word	0xffffffff
	.align		4
        /*0008*/ 	.word	0x00000000
	.align		4
        /*000c*/ 	.word	0xfffffffe
	.align		4
        /*0010*/ 	.word	0x00000000
	.align		4
        /*0014*/ 	.word	0xfffffffd
	.align		4
        /*0018*/ 	.word	0x00000000
	.align		4
        /*001c*/ 	.word	0xfffffffc


//--------------------- .text._Z15cuda_matrix_addPiS_S_ii --------------------------
	.section	.text._Z15cuda_matrix_addPiS_S_ii,"ax",@progbits
	.align	128
        .global         _Z15cuda_matrix_addPiS_S_ii
        .type           _Z15cuda_matrix_addPiS_S_ii,@function
        .size           _Z15cuda_matrix_addPiS_S_ii,(.L_x_1 - _Z15cuda_matrix_addPiS_S_ii)
        .other          _Z15cuda_matrix_addPiS_S_ii,@"STO_CUDA_ENTRY STV_DEFAULT"
_Z15cuda_matrix_addPiS_S_ii:
.text._Z15cuda_matrix_addPiS_S_ii:
[----:B------:R-:W-:Y:S01]  /*0000*/  LDC R1, c[0x0][0x37c] ;  /* 0x0000df00ff017b82 */ /* 0x000fe20000000800 */
[----:B------:R-:W0:Y:S07]  /*0010*/  S2R R3, SR_TID.X ;  /* 0x0000000000037919 */ /* 0x000e2e0000002100 */
[----:B------:R-:W1:Y:S01]  /*0020*/  LDC R5, c[0x0][0x364] ;  /* 0x0000d900ff057b82 */ /* 0x000e620000000800 */
[----:B------:R-:W2:Y:S01]  /*0030*/  LDCU.64 UR6, c[0x0][0x398] ;  /* 0x00007300ff0677ac */ /* 0x000ea20008000a00 */
[----:B------:R-:W1:Y:S06]  /*0040*/  S2R R0, SR_TID.Y ;  /* 0x0000000000007919 */ /* 0x000e6c0000002200 */
[----:B------:R-:W0:Y:S08]  /*0050*/  S2UR UR5, SR_CTAID.X ;  /* 0x00000000000579c3 */ /* 0x000e300000002500 */
[----:B------:R-:W0:Y:S08]  /*0060*/  LDC R2, c[0x0][0x360] ;  /* 0x0000d800ff027b82 */ /* 0x000e300000000800 */
[----:B------:R-:W1:Y:S01]  /*0070*/  S2UR UR4, SR_CTAID.Y ;  /* 0x00000000000479c3 */ /* 0x000e620000002600 */
[----:B0-----:R-:W-:-:S05]  /*0080*/  IMAD R2, R2, UR5, R3 ;  /* 0x0000000502027c24 */ /* 0x001fca000f8e0203 */
[----:B--2---:R-:W-:Y:S01]  /*0090*/  ISETP.GE.AND P0, PT, R2, UR7, PT ;  /* 0x0000000702007c0c */ /* 0x004fe2000bf06270 */
[----:B-1----:R-:W-:-:S05]  /*00a0*/  IMAD R5, R5, UR4, R0 ;  /* 0x0000000405057c24 */ /* 0x002fca000f8e0200 */
[----:B------:R-:W-:-:S13]  /*00b0*/  ISETP.GE.OR P0, PT, R5, UR6, P0 ;  /* 0x0000000605007c0c */ /* 0x000fda0008706670 */
[----:B------:R-:W-:Y:S05]  /*00c0*/  @P0 EXIT ;  /* 0x000000000000094d */ /* 0x000fea0003800000 */
[----:B------:R-:W-:Y:S01]  /*00d0*/  USHF.R.S32.HI UR4, URZ, 0x1f, UR7 ;  /* 0x0000001fff047899 */ /* 0x000fe20008011407 */
[--C-:B------:R-:W-:Y:S01]  /*00e0*/  SHF.R.S32.HI R3, RZ, 0x1f, R2.reuse ;  /* 0x0000001fff037819 */ /* 0x100fe20000011402 */
[----:B------:R-:W0:Y:S01]  /*00f0*/  LDCU.64 UR8, c[0x0][0x390] ;  /* 0x00007200ff0877ac */ /* 0x000e220008000a00 */
[----:B------:R-:W1:Y:S01]  /*0100*/  LDCU.128 UR12, c[0x0][0x380] ;  /* 0x00007000ff0c77ac */ /* 0x000e620008000c00 */
[----:B------:R-:W-:-:S04]  /*0110*/  IMAD.WIDE.U32 R2, R5, UR7, R2 ;  /* 0x0000000705027c25 */ /* 0x000fc8000f8e0002 */
[----:B------:R-:W-:-:S03]  /*0120*/  IMAD R5, R5, UR4, RZ ;  /* 0x0000000405057c24 */ /* 0x000fc6000f8e02ff */
[----:B------:R-:W2:Y:S01]  /*0130*/  LDCU.64 UR4, c[0x0][0x358] ;  /* 0x00006b00ff0477ac */ /* 0x000ea20008000a00 */
[----:B------:R-:W-:Y:S02]  /*0140*/  IMAD.SHL.U32 R6, R2, 0x4, RZ ;  /* 0x0000000402067824 */ /* 0x000fe400078e00ff */
[----:B------:R-:W-:-:S05]  /*0150*/  IMAD.IADD R3, R3, 0x1, R5 ;  /* 0x0000000103037824 */ /* 0x000fca00078e0205 */
[----:B------:R-:W-:Y:S02]  /*0160*/  SHF.L.U64.HI R0, R2, 0x2, R3 ;  /* 0x0000000202007819 */ /* 0x000fe40000010203 */
[C---:B0-----:R-:W-:Y:S02]  /*0170*/  IADD3 R4, P1, PT, R6.reuse, UR8, RZ ;  /* 0x0000000806047c10 */ /* 0x041fe4000ff3e0ff */
[----:B-1----:R-:W-:Y:S02]  /*0180*/  IADD3 R2, P0, PT, R6, UR14, RZ ;  /* 0x0000000e06027c10 */ /* 0x002fe4000ff1e0ff */
[C---:B------:R-:W-:Y:S02]  /*0190*/  IADD3.X R5, PT, PT, R0.reuse, UR9, RZ, P1, !PT ;  /* 0x0000000900057c10 */ /* 0x040fe40008ffe4ff */
[----:B------:R-:W-:-:S04]  /*01a0*/  IADD3.X R3, PT, PT, R0, UR15, RZ, P0, !PT ;  /* 0x0000000f00037c10 */ /* 0x000fc800087fe4ff */
[----:B--2---:R-:W2:Y:S04]  /*01b0*/  LDG.E R5, desc[UR4][R4.64] ;  /* 0x0000000404057981 */ /* 0x004ea8000c1e1900 */
[----:B------:R-:W2:Y:S01]  /*01c0*/  LDG.E R2, desc[UR4][R2.64] ;  /* 0x0000000402027981 */ /* 0x000ea2000c1e1900 */
[----:B------:R-:W-:-:S04]  /*01d0*/  IADD3 R6, P0, PT, R6, UR12, RZ ;  /* 0x0000000c06067c10 */ /* 0x000fc8000ff1e0ff */
[----:B------:R-:W-:Y:S01]  /*01e0*/  IADD3.X R7, PT, PT, R0, UR13, RZ, P0, !PT ;  /* 0x0000000d00077c10 */ /* 0x000fe200087fe4ff */
[----:B--2---:R-:W-:-:S05]  /*01f0*/  IMAD.IADD R9, R2, 0x1, R5 ;  /* 0x0000000102097824 */ /* 0x004fca00078e0205 */
[----:B------:R-:W-:Y:S01]  /*0200*/  STG.E desc[UR4][R6.64], R9 ;  /* 0x0000000906007986 */ /* 0x000fe2000c101904 */
[----:B------:R-:W-:Y:S05]  /*0210*/  EXIT ;  /* 0x000000000000794d */ /* 0x000fea0003800000 */
.L_x_0:
[----:B------:R-:W-:-:S00]  /*0220*/  BRA `(.L_x_0) ;  /* 0xfffffffc00fc7947 */ /* 0x000fc0000383ffff */
[----:B------:R-:W-:-:S00]  /*0230*/  NOP ;  /* 0x0000000000007918 */ /* 0x000fc00000000000 */
        /* <DEDUP_REMOVED lines=12> */
.L_x_1:


//--------------------- .nv.shared.reserved.0     --------------------------
	.section	.nv.shared.reserved.0,"aw",@nobits
	.weak		__nv_reservedSMEM_offset_0_alias
	.size		__nv_reservedSMEM_offset_0_alias, 0, 64
	.other		__nv_reservedSMEM_offset_0_alias,@"STO_CUDA_RESERVED_SHARED STV_DEFAULT"
__nv_reservedSMEM_offset_0_alias:
	.zero		0
	.zero		64


//--------------------- .nv.constant0._Z15cuda_matrix_addPiS_S_ii --------------------------
	.section	.nv.constant0._Z15cuda_matrix_addPiS_S_ii,"a",@progbits
	.sectionflags	@""
	.align	4
.nv.constant0._Z15cuda_matrix_addPiS_S_ii:
	.zero		928


//--------------------- SYMBOLS --------------------------

	.type		.nv.reservedSmem.offset0,@object
	.size		.nv.reservedSmem.offset0,0x4
